	.headerflags	@"EF_CUDA_TEXMODE_UNIFIED EF_CUDA_64BIT_ADDRESS EF_CUDA_ACCELERATORS EF_CUDA_SM90 EF_CUDA_VIRTUAL_SM(EF_CUDA_SM90)"
	.elftype	@"ET_EXEC"


//--------------------- .nv.info                  --------------------------
	.section	.nv.info,"",@"SHT_CUDA_INFO"
	.align	4


	//----- nvinfo : EIATTR_REGCOUNT
	.align		4
        /*0000*/ 	.byte	0x04, 0x2f
        /*0002*/ 	.short	(.L_1 - .L_0)
	.align		4
.L_0:
        /*0004*/ 	.word	index@(triton_poi_fused_relu_0)
        /*0008*/ 	.word	0x0000000a


	//----- nvinfo : EIATTR_MIN_STACK_SIZE
	.align		4
.L_1:
        /*000c*/ 	.byte	0x04, 0x12
        /*000e*/ 	.short	(.L_3 - .L_2)
	.align		4
.L_2:
        /*0010*/ 	.word	index@(triton_poi_fused_relu_0)
        /*0014*/ 	.word	0x00000000


	//----- nvinfo : EIATTR_FRAME_SIZE
	.align		4
.L_3:
        /*0018*/ 	.byte	0x04, 0x11
        /*001a*/ 	.short	(.L_5 - .L_4)
	.align		4
.L_4:
        /*001c*/ 	.word	index@(triton_poi_fused_relu_0)
        /*0020*/ 	.word	0x00000000


	//----- nvinfo : EIATTR_MIN_STACK_SIZE
	.align		4
.L_5:
        /*0024*/ 	.byte	0x04, 0x12
        /*0026*/ 	.short	(.L_7 - .L_6)
	.align		4
.L_6:
        /*0028*/ 	.word	index@(triton_poi_fused_relu_0)
        /*002c*/ 	.word	0x00000000
.L_7:


//--------------------- .nv.info.triton_poi_fused_relu_0 --------------------------
	.section	.nv.info.triton_poi_fused_relu_0,"",@"SHT_CUDA_INFO"
	.sectionflags	@""
	.align	4


	//----- nvinfo : EIATTR_CUDA_API_VERSION
	.align		4
        /*0000*/ 	.byte	0x04, 0x37
        /*0002*/ 	.short	(.L_9 - .L_8)
.L_8:
        /*0004*/ 	.word	0x0000007c


	//----- nvinfo : EIATTR_KPARAM_INFO
	.align		4
.L_9:
        /*0008*/ 	.byte	0x04, 0x17
        /*000a*/ 	.short	(.L_11 - .L_10)
.L_10:
        /*000c*/ 	.word	0x00000000
        /*0010*/ 	.short	0x0002
        /*0012*/ 	.short	0x0010
        /*0014*/ 	.byte	0x00, 0xf0, 0x11, 0x00


	//----- nvinfo : EIATTR_KPARAM_INFO
	.align		4
.L_11:
        /*0018*/ 	.byte	0x04, 0x17
        /*001a*/ 	.short	(.L_13 - .L_12)
.L_12:
        /*001c*/ 	.word	0x00000000
        /*0020*/ 	.short	0x0001
        /*0022*/ 	.short	0x0008
        /*0024*/ 	.byte	0x00, 0xf4, 0x21, 0x00


	//----- nvinfo : EIATTR_KPARAM_INFO
	.align		4
.L_13:
        /*0028*/ 	.byte	0x04, 0x17
        /*002a*/ 	.short	(.L_15 - .L_14)
.L_14:
        /*002c*/ 	.word	0x00000000
        /*0030*/ 	.short	0x0000
        /*0032*/ 	.short	0x0000
        /*0034*/ 	.byte	0x00, 0xf4, 0x21, 0x00


	//----- nvinfo : EIATTR_SPARSE_MMA_MASK
	.align		4
.L_15:
        /*0038*/ 	.byte	0x03, 0x50
        /*003a*/ 	.short	0x0000


	//----- nvinfo : EIATTR_MAXREG_COUNT
	.align		4
        /*003c*/ 	.byte	0x03, 0x1b
        /*003e*/ 	.short	0x00ff


	//----- nvinfo : EIATTR_EXIT_INSTR_OFFSETS
	.align		4
        /*0040*/ 	.byte	0x04, 0x1c
        /*0042*/ 	.short	(.L_17 - .L_16)


	//   ....[0]....
.L_16:
        /*0044*/ 	.word	0x00000110


	//----- nvinfo : EIATTR_REQNTID
	.align		4
.L_17:
        /*0048*/ 	.byte	0x04, 0x10
        /*004a*/ 	.short	(.L_19 - .L_18)
.L_18:
        /*004c*/ 	.word	0x00000100
        /*0050*/ 	.word	0x00000001
        /*0054*/ 	.word	0x00000001


	//----- nvinfo : EIATTR_CBANK_PARAM_SIZE
	.align		4
.L_19:
        /*0058*/ 	.byte	0x03, 0x19
        /*005a*/ 	.short	0x0014


	//----- nvinfo : EIATTR_PARAM_CBANK
	.align		4
        /*005c*/ 	.byte	0x04, 0x0a
        /*005e*/ 	.short	(.L_21 - .L_20)
	.align		4
.L_20:
        /*0060*/ 	.word	index@(.nv.constant0.triton_poi_fused_relu_0)
        /*0064*/ 	.short	0x0210
        /*0066*/ 	.short	0x0014


	//----- nvinfo : EIATTR_SW_WAR
	.align		4
.L_21:
        /*0068*/ 	.byte	0x04, 0x36
        /*006a*/ 	.short	(.L_23 - .L_22)
.L_22:
        /*006c*/ 	.word	0x00000008
.L_23:


//--------------------- .nv.callgraph             --------------------------
	.section	.nv.callgraph,"",@"SHT_CUDA_CALLGRAPH"
	.align	4
	.sectionentsize	8
	.align		4
        /*0000*/ 	.word	0x00000000
	.align		4
        /*0004*/ 	.word	0xffffffff
	.align		4
        /*0008*/ 	.word	0x00000000
	.align		4
        /*000c*/ 	.word	0xfffffffe
	.align		4
        /*0010*/ 	.word	0x00000000
	.align		4
        /*0014*/ 	.word	0xfffffffd
	.align		4
        /*0018*/ 	.word	0x00000000
	.align		4
        /*001c*/ 	.word	0xfffffffc


//--------------------- .text.triton_poi_fused_relu_0 --------------------------
	.section	.text.triton_poi_fused_relu_0,"ax",@progbits
	.align	128
        .global         triton_poi_fused_relu_0
        .type           triton_poi_fused_relu_0,@function
        .size           triton_poi_fused_relu_0,(.L_x_1 - triton_poi_fused_relu_0)
        .other          triton_poi_fused_relu_0,@"STO_CUDA_ENTRY STV_DEFAULT"
triton_poi_fused_relu_0:
.text.triton_poi_fused_relu_0:
[----:B------:R-:W-:Y:S01]  /*0000*/  LDC R1, c[0x0][0x28] ;  /* 0x00000a00ff017b82 */ /* 0x000fe20000000800 */
[----:B------:R-:W1:Y:S07]  /*0010*/  S2R R0, SR_TID.X ;  /* 0x0000000000007919 */ /* 0x000e6e0000002100 */
[----:B------:R-:W2:Y:S01]  /*0020*/  LDC.64 R2, c[0x0][0x210] ;  /* 0x00008400ff027b82 */ /* 0x000ea20000000a00 */
[----:B------:R-:W-:Y:S01]  /*0030*/  ULDC.64 UR4, c[0x0][0x208] ;  /* 0x0000820000047ab9 */ /* 0x000fe20000000a00 */
[----:B------:R-:W3:Y:S06]  /*0040*/  S2R R7, SR_CTAID.X ;  /* 0x0000000000077919 */ /* 0x000eec0000002500 */
[----:B------:R-:W4:Y:S01]  /*0050*/  LDC.64 R4, c[0x0][0x218] ;  /* 0x00008600ff047b82 */ /* 0x000f220000000a00 */
[----:B-1----:R-:W-:-:S05]  /*0060*/  IMAD.SHL.U32 R0, R0, 0x2, RZ ;  /* 0x0000000200007824 */ /* 0x002fca00078e00ff */
[----:B------:R-:W-:-:S05]  /*0070*/  LOP3.LUT R0, R0, 0x1fe, RZ, 0xc0, !PT ;  /* 0x000001fe00007812 */ /* 0x000fca00078ec0ff */
[----:B---3--:R-:W-:-:S04]  /*0080*/  IMAD R7, R7, 0x200, R0 ;  /* 0x0000020007077824 */ /* 0x008fc800078e0200 */
[----:B--2---:R-:W-:-:S06]  /*0090*/  IMAD.WIDE R2, R7, 0x4, R2 ;  /* 0x0000000407027825 */ /* 0x004fcc00078e0202 */
[----:B------:R-:W2:Y:S01]  /*00a0*/  LDG.E.64 R2, desc[UR4][R2.64] ;  /* 0x0000000402027981 */ /* 0x000ea2000c1e1b00 */
[----:B----4-:R-:W-:Y:S01]  /*00b0*/  IMAD.WIDE R4, R7, 0x4, R4 ;  /* 0x0000000407047825 */ /* 0x010fe200078e0204 */
[C---:B--2---:R-:W-:Y:S02]  /*00c0*/  FSETP.GEU.AND P0, PT, R2.reuse, RZ, PT ;  /* 0x000000ff0200720b */ /* 0x044fe40003f0e000 */
[C---:B------:R-:W-:Y:S02]  /*00d0*/  FSETP.GEU.AND P1, PT, R3.reuse, RZ, PT ;  /* 0x000000ff0300720b */ /* 0x040fe40003f2e000 */
[----:B------:R-:W-:Y:S02]  /*00e0*/  FSEL R6, R2, RZ, P0 ;  /* 0x000000ff02067208 */ /* 0x000fe40000000000 */
[----:B------:R-:W-:-:S05]  /*00f0*/  FSEL R7, R3, RZ, P1 ;  /* 0x000000ff03077208 */ /* 0x000fca0000800000 */
[----:B------:R-:W-:Y:S01]  /*0100*/  STG.E.64 desc[UR4][R4.64], R6 ;  /* 0x0000000604007986 */ /* 0x000fe2000c101b04 */
[----:B------:R-:W-:Y:S05]  /*0110*/  EXIT ;  /* 0x000000000000794d */ /* 0x000fea0003800000 */
.L_x_0:
[----:B------:R-:W-:-:S00]  /*0120*/  BRA `(.L_x_0) ;  /* 0xfffffffc00fc7947 */ /* 0x000fc0000383ffff */
[----:B------:R-:W-:-:S00]  /*0130*/  NOP ;  /* 0x0000000000007918 */ /* 0x000fc00000000000 */
        /* <DEDUP_REMOVED lines=12> */
.L_x_1:


//--------------------- .nv.constant0.triton_poi_fused_relu_0 --------------------------
	.section	.nv.constant0.triton_poi_fused_relu_0,"a",@progbits
	.sectionflags	@""
	.align	4
.nv.constant0.triton_poi_fused_relu_0:
	.zero		548
